	.headerflags	@"EF_CUDA_TEXMODE_UNIFIED EF_CUDA_64BIT_ADDRESS EF_CUDA_ACCELERATORS EF_CUDA_SM90 EF_CUDA_VIRTUAL_SM(EF_CUDA_SM90)"
	.elftype	@"ET_EXEC"


//--------------------- .nv.info                  --------------------------
	.section	.nv.info,"",@"SHT_CUDA_INFO"
	.align	4


	//----- nvinfo : EIATTR_REGCOUNT
	.align		4
        /*0000*/ 	.byte	0x04, 0x2f
        /*0002*/ 	.short	(.L_1 - .L_0)
	.align		4
.L_0:
        /*0004*/ 	.word	index@(triton_poi_fused_convolution_div_max_pool2d_with_indices_relu_sub_17)
        /*0008*/ 	.word	0x0000000c


	//----- nvinfo : EIATTR_MIN_STACK_SIZE
	.align		4
.L_1:
        /*000c*/ 	.byte	0x04, 0x12
        /*000e*/ 	.short	(.L_3 - .L_2)
	.align		4
.L_2:
        /*0010*/ 	.word	index@(triton_poi_fused_convolution_div_max_pool2d_with_indices_relu_sub_17)
        /*0014*/ 	.word	0x00000000


	//----- nvinfo : EIATTR_FRAME_SIZE
	.align		4
.L_3:
        /*0018*/ 	.byte	0x04, 0x11
        /*001a*/ 	.short	(.L_5 - .L_4)
	.align		4
.L_4:
        /*001c*/ 	.word	index@(triton_poi_fused_convolution_div_max_pool2d_with_indices_relu_sub_17)
        /*0020*/ 	.word	0x00000000


	//----- nvinfo : EIATTR_MIN_STACK_SIZE
	.align		4
.L_5:
        /*0024*/ 	.byte	0x04, 0x12
        /*0026*/ 	.short	(.L_7 - .L_6)
	.align		4
.L_6:
        /*0028*/ 	.word	index@(triton_poi_fused_convolution_div_max_pool2d_with_indices_relu_sub_17)
        /*002c*/ 	.word	0x00000000
.L_7:


//--------------------- .nv.info.triton_poi_fused_convolution_div_max_pool2d_with_indices_relu_sub_17 --------------------------
	.section	.nv.info.triton_poi_fused_convolution_div_max_pool2d_with_indices_relu_sub_17,"",@"SHT_CUDA_INFO"
	.sectionflags	@""
	.align	4


	//----- nvinfo : EIATTR_CUDA_API_VERSION
	.align		4
        /*0000*/ 	.byte	0x04, 0x37
        /*0002*/ 	.short	(.L_9 - .L_8)
.L_8:
        /*0004*/ 	.word	0x0000007c


	//----- nvinfo : EIATTR_KPARAM_INFO
	.align		4
.L_9:
        /*0008*/ 	.byte	0x04, 0x17
        /*000a*/ 	.short	(.L_11 - .L_10)
.L_10:
        /*000c*/ 	.word	0x00000000
        /*0010*/ 	.short	0x0002
        /*0012*/ 	.short	0x0010
        /*0014*/ 	.byte	0x00, 0xf0, 0x11, 0x00


	//----- nvinfo : EIATTR_KPARAM_INFO
	.align		4
.L_11:
        /*0018*/ 	.byte	0x04, 0x17
        /*001a*/ 	.short	(.L_13 - .L_12)
.L_12:
        /*001c*/ 	.word	0x00000000
        /*0020*/ 	.short	0x0001
        /*0022*/ 	.short	0x0008
        /*0024*/ 	.byte	0x00, 0xf4, 0x21, 0x00


	//----- nvinfo : EIATTR_KPARAM_INFO
	.align		4
.L_13:
        /*0028*/ 	.byte	0x04, 0x17
        /*002a*/ 	.short	(.L_15 - .L_14)
.L_14:
        /*002c*/ 	.word	0x00000000
        /*0030*/ 	.short	0x0000
        /*0032*/ 	.short	0x0000
        /*0034*/ 	.byte	0x00, 0xf4, 0x21, 0x00


	//----- nvinfo : EIATTR_SPARSE_MMA_MASK
	.align		4
.L_15:
        /*0038*/ 	.byte	0x03, 0x50
        /*003a*/ 	.short	0x0000


	//----- nvinfo : EIATTR_MAXREG_COUNT
	.align		4
        /*003c*/ 	.byte	0x03, 0x1b
        /*003e*/ 	.short	0x00ff


	//----- nvinfo : EIATTR_EXIT_INSTR_OFFSETS
	.align		4
        /*0040*/ 	.byte	0x04, 0x1c
        /*0042*/ 	.short	(.L_17 - .L_16)


	//   ....[0]....
.L_16:
        /*0044*/ 	.word	0x00000150


	//----- nvinfo : EIATTR_REQNTID
	.align		4
.L_17:
        /*0048*/ 	.byte	0x04, 0x10
        /*004a*/ 	.short	(.L_19 - .L_18)
.L_18:
        /*004c*/ 	.word	0x00000080
        /*0050*/ 	.word	0x00000001
        /*0054*/ 	.word	0x00000001


	//----- nvinfo : EIATTR_CBANK_PARAM_SIZE
	.align		4
.L_19:
        /*0058*/ 	.byte	0x03, 0x19
        /*005a*/ 	.short	0x0014


	//----- nvinfo : EIATTR_PARAM_CBANK
	.align		4
        /*005c*/ 	.byte	0x04, 0x0a
        /*005e*/ 	.short	(.L_21 - .L_20)
	.align		4
.L_20:
        /*0060*/ 	.word	index@(.nv.constant0.triton_poi_fused_convolution_div_max_pool2d_with_indices_relu_sub_17)
        /*0064*/ 	.short	0x0210
        /*0066*/ 	.short	0x0014


	//----- nvinfo : EIATTR_SW_WAR
	.align		4
.L_21:
        /*0068*/ 	.byte	0x04, 0x36
        /*006a*/ 	.short	(.L_23 - .L_22)
.L_22:
        /*006c*/ 	.word	0x00000008
.L_23:


//--------------------- .nv.callgraph             --------------------------
	.section	.nv.callgraph,"",@"SHT_CUDA_CALLGRAPH"
	.align	4
	.sectionentsize	8
	.align		4
        /*0000*/ 	.word	0x00000000
	.align		4
        /*0004*/ 	.word	0xffffffff
	.align		4
        /*0008*/ 	.word	0x00000000
	.align		4
        /*000c*/ 	.word	0xfffffffe
	.align		4
        /*0010*/ 	.word	0x00000000
	.align		4
        /*0014*/ 	.word	0xfffffffd
	.align		4
        /*0018*/ 	.word	0x00000000
	.align		4
        /*001c*/ 	.word	0xfffffffc


//--------------------- .text.triton_poi_fused_convolution_div_max_pool2d_with_indices_relu_sub_17 --------------------------
	.section	.text.triton_poi_fused_convolution_div_max_pool2d_with_indices_relu_sub_17,"ax",@progbits
	.align	128
        .global         triton_poi_fused_convolution_div_max_pool2d_with_indices_relu_sub_17
        .type           triton_poi_fused_convolution_div_max_pool2d_with_indices_relu_sub_17,@function
        .size           triton_poi_fused_convolution_div_max_pool2d_with_indices_relu_sub_17,(.L_x_1 - triton_poi_fused_convolution_div_max_pool2d_with_indices_relu_sub_17)
        .other          triton_poi_fused_convolution_div_max_pool2d_with_indices_relu_sub_17,@"STO_CUDA_ENTRY STV_DEFAULT"
triton_poi_fused_convolution_div_max_pool2d_with_indices_relu_sub_17:
.text.triton_poi_fused_convolution_div_max_pool2d_with_indices_relu_sub_17:
[----:B------:R-:W-:Y:S01]  /*0000*/  LDC R1, c[0x0][0x28] ;  /* 0x00000a00ff017b82 */ /* 0x000fe20000000800 */
[----:B------:R-:W1:Y:S07]  /*0010*/  S2R R0, SR_TID.X ;  /* 0x0000000000007919 */ /* 0x000e6e0000002100 */
[----:B------:R-:W2:Y:S01]  /*0020*/  LDC.64 R4, c[0x0][0x218] ;  /* 0x00008600ff047b82 */ /* 0x000ea20000000a00 */
[----:B------:R-:W-:Y:S01]  /*0030*/  ULDC.64 UR4, c[0x0][0x208] ;  /* 0x0000820000047ab9 */ /* 0x000fe20000000a00 */
[----:B------:R-:W3:Y:S06]  /*0040*/  S2R R7, SR_CTAID.X ;  /* 0x0000000000077919 */ /* 0x000eec0000002500 */
[----:B------:R-:W4:Y:S01]  /*0050*/  LDC.64 R2, c[0x0][0x210] ;  /* 0x00008400ff027b82 */ /* 0x000f220000000a00 */
[----:B-1----:R-:W-:-:S02]  /*0060*/  LOP3.LUT R0, R0, 0x7f, RZ, 0xc0, !PT ;  /* 0x0000007f00007812 */ /* 0x002fc400078ec0ff */
[----:B---3--:R-:W-:-:S03]  /*0070*/  SHF.R.S32.HI R6, RZ, 0x18, R7 ;  /* 0x00000018ff067819 */ /* 0x008fc60000011407 */
[----:B------:R-:W-:Y:S01]  /*0080*/  IMAD R7, R7, 0x80, R0 ;  /* 0x0000008007077824 */ /* 0x000fe200078e0200 */
[----:B------:R-:W-:-:S03]  /*0090*/  SGXT R0, R6, 0x1 ;  /* 0x000000010600781a */ /* 0x000fc60000000200 */
[----:B----4-:R-:W-:Y:S01]  /*00a0*/  IMAD.WIDE R2, R7, 0x4, R2 ;  /* 0x0000000407027825 */ /* 0x010fe200078e0202 */
[----:B------:R-:W-:-:S04]  /*00b0*/  LEA.HI R0, R0, R7, RZ, 0x9 ;  /* 0x0000000700007211 */ /* 0x000fc800078f48ff */
[----:B------:R-:W-:-:S05]  /*00c0*/  LOP3.LUT R0, R0, 0xfffffe00, RZ, 0xc0, !PT ;  /* 0xfffffe0000007812 */ /* 0x000fca00078ec0ff */
[----:B------:R-:W-:Y:S02]  /*00d0*/  IMAD.IADD R9, R7, 0x1, -R0 ;  /* 0x0000000107097824 */ /* 0x000fe400078e0a00 */
[----:B------:R-:W3:Y:S02]  /*00e0*/  LDG.E R0, desc[UR4][R2.64] ;  /* 0x0000000402007981 */ /* 0x000ee4000c1e1900 */
[----:B--2---:R-:W-:-:S06]  /*00f0*/  IMAD.WIDE R4, R9, 0x4, R4 ;  /* 0x0000000409047825 */ /* 0x004fcc00078e0204 */
[----:B------:R-:W3:Y:S02]  /*0100*/  LDG.E.EL R5, desc[UR4][R4.64] ;  /* 0x0000000404057981 */ /* 0x000ee4000c2e1900 */
[C---:B---3--:R-:W-:Y:S01]  /*0110*/  FADD R6, R0.reuse, R5 ;  /* 0x0000000500067221 */ /* 0x048fe20000000000 */
[----:B------:R-:W-:-:S04]  /*0120*/  FSETP.GEU.AND P0, PT, R0, -R5, PT ;  /* 0x800000050000720b */ /* 0x000fc80003f0e000 */
[----:B------:R-:W-:-:S05]  /*0130*/  FSEL R7, R6, RZ, P0 ;  /* 0x000000ff06077208 */ /* 0x000fca0000000000 */
[----:B------:R-:W-:Y:S01]  /*0140*/  STG.E desc[UR4][R2.64], R7 ;  /* 0x0000000702007986 */ /* 0x000fe2000c101904 */
[----:B------:R-:W-:Y:S05]  /*0150*/  EXIT ;  /* 0x000000000000794d */ /* 0x000fea0003800000 */
.L_x_0:
[----:B------:R-:W-:-:S00]  /*0160*/  BRA `(.L_x_0) ;  /* 0xfffffffc00fc7947 */ /* 0x000fc0000383ffff */
[----:B------:R-:W-:-:S00]  /*0170*/  NOP ;  /* 0x0000000000007918 */ /* 0x000fc00000000000 */
        /* <DEDUP_REMOVED lines=8> */
.L_x_1:


//--------------------- .nv.constant0.triton_poi_fused_convolution_div_max_pool2d_with_indices_relu_sub_17 --------------------------
	.section	.nv.constant0.triton_poi_fused_convolution_div_max_pool2d_with_indices_relu_sub_17,"a",@progbits
	.sectionflags	@""
	.align	4
.nv.constant0.triton_poi_fused_convolution_div_max_pool2d_with_indices_relu_sub_17:
	.zero		548
